//
// Generated by NVIDIA NVVM Compiler
//
// Compiler Build ID: CL-36424714
// Cuda compilation tools, release 13.0, V13.0.88
// Based on NVVM 20.0.0
//

.version 9.0
.target sm_100
.address_size 64

	// .globl	addfloat

.visible .entry addfloat(
	.param .u64 .ptr .align 1 addfloat_param_0,
	.param .u64 addfloat_param_1,
	.param .u64 addfloat_param_2,
	.param .u64 addfloat_param_3,
	.param .u64 addfloat_param_4,
	.param .f32 addfloat_param_5,
	.param .u64 .ptr .align 1 addfloat_param_6,
	.param .u64 .ptr .align 1 addfloat_param_7,
	.param .f32 addfloat_param_8
)
{
	.reg .b32 	%r<11>;
	.reg .b32 	%f<4>;
	.reg .b64 	%rd<8>;

	ld.param.u64 	%rd1, [addfloat_param_0];
	ld.param.u64 	%rd2, [addfloat_param_6];
	ld.param.f32 	%f1, [addfloat_param_8];
	cvta.to.global.u64 	%rd3, %rd2;
	cvta.to.global.u64 	%rd4, %rd1;
	mov.u32 	%r1, %tid.x;
	mov.u32 	%r2, %ctaid.x;
	shl.b32 	%r3, %r2, 4;
	mov.u32 	%r4, %tid.y;
	mov.u32 	%r5, %ctaid.y;
	shl.b32 	%r6, %r5, 11;
	shl.b32 	%r7, %r4, 7;
	add.s32 	%r8, %r7, %r1;
	add.s32 	%r9, %r8, %r6;
	add.s32 	%r10, %r9, %r3;
	mul.wide.s32 	%rd5, %r10, 4;
	add.s64 	%rd6, %rd4, %rd5;
	ld.global.f32 	%f2, [%rd6];
	add.f32 	%f3, %f1, %f2;
	add.s64 	%rd7, %rd3, %rd5;
	st.global.f32 	[%rd7], %f3;
	bar.sync 	0;
	ret;

}


// ===== COMPILED SASS (sm_100) =====

	.target	sm_100

	.elftype	@"ET_EXEC"


//--------------------- .note.nv.tkinfo           --------------------------
	.section	.note.nv.tkinfo,"",@"SHT_NOTE"
	.sectionflags	@"SHF_NOTE_NV_TKINFO"
	.tkinfo
        /*0018*/ 	.word	0x00000002
        /*0030*/ 	.string	""
        /*0030*/ 	.string	"ptxas"
        /*0030*/ 	.string	"Cuda compilation tools, release 13.0, V13.0.88"
        /*0030*/ 	.string	"Build cuda_13.0.r13.0/compiler.36424714_0"
        /*0030*/ 	.string	"-arch sm_100 -m 64 "



//--------------------- .note.nv.cuinfo           --------------------------
	.section	.note.nv.cuinfo,"",@"SHT_NOTE"
	.sectionflags	@"SHF_NOTE_NV_CUINFO"
        /*0018*/ 	.short	0x0002
        /*001a*/ 	.short	0x0064
        /*001c*/ 	.short	0x0082
	.zero		2


//--------------------- .nv.info                  --------------------------
	.section	.nv.info,"",@"SHT_CUDA_INFO"
	.align	4


	//----- nvinfo : EIATTR_REGCOUNT
	.align		4
        /*0000*/ 	.byte	0x04, 0x2f
        /*0002*/ 	.short	(.L_1 - .L_0)
	.align		4
.L_0:
        /*0004*/ 	.word	index@(addfloat)
        /*0008*/ 	.word	0x0000000c


	//----- nvinfo : EIATTR_FRAME_SIZE
	.align		4
.L_1:
        /*000c*/ 	.byte	0x04, 0x11
        /*000e*/ 	.short	(.L_3 - .L_2)
	.align		4
.L_2:
        /*0010*/ 	.word	index@(addfloat)
        /*0014*/ 	.word	0x00000000


	//----- nvinfo : EIATTR_MIN_STACK_SIZE
	.align		4
.L_3:
        /*0018*/ 	.byte	0x04, 0x12
        /*001a*/ 	.short	(.L_5 - .L_4)
	.align		4
.L_4:
        /*001c*/ 	.word	index@(addfloat)
        /*0020*/ 	.word	0x00000000
.L_5:


//--------------------- .nv.compat                --------------------------
	.section	.nv.compat,"",@"SHT_CUDA_COMPAT_INFO"
	.align	4
        /*0000*/ 	.byte	0x02, 0x09, 0x00, 0x00, 0x02, 0x02, 0x01, 0x00, 0x02, 0x05, 0x05, 0x00, 0x03, 0x07, 0x01, 0x01
        /*0010*/ 	.byte	0x02, 0x03, 0x00, 0x00, 0x02, 0x06, 0x01, 0x00, 0x04, 0x0b, 0x08, 0x00, 0x09, 0x00, 0x00, 0x00
        /*0020*/ 	.byte	0x00, 0x00, 0x00, 0x00


//--------------------- .nv.info.addfloat         --------------------------
	.section	.nv.info.addfloat,"",@"SHT_CUDA_INFO"
	.sectionflags	@""
	.align	4


	//----- nvinfo : EIATTR_CUDA_API_VERSION
	.align		4
        /*0000*/ 	.byte	0x04, 0x37
        /*0002*/ 	.short	(.L_7 - .L_6)
.L_6:
        /*0004*/ 	.word	0x00000082


	//----- nvinfo : EIATTR_KPARAM_INFO
	.align		4
.L_7:
        /*0008*/ 	.byte	0x04, 0x17
        /*000a*/ 	.short	(.L_9 - .L_8)
.L_8:
        /*000c*/ 	.word	0x00000000
        /*0010*/ 	.short	0x0008
        /*0012*/ 	.short	0x0040
        /*0014*/ 	.byte	0x00, 0xf0, 0x11, 0x00


	//----- nvinfo : EIATTR_KPARAM_INFO
	.align		4
.L_9:
        /*0018*/ 	.byte	0x04, 0x17
        /*001a*/ 	.short	(.L_11 - .L_10)
.L_10:
        /*001c*/ 	.word	0x00000000
        /*0020*/ 	.short	0x0007
        /*0022*/ 	.short	0x0038
        /*0024*/ 	.byte	0x00, 0xf5, 0x21, 0x00


	//----- nvinfo : EIATTR_KPARAM_INFO
	.align		4
.L_11:
        /*0028*/ 	.byte	0x04, 0x17
        /*002a*/ 	.short	(.L_13 - .L_12)
.L_12:
        /*002c*/ 	.word	0x00000000
        /*0030*/ 	.short	0x0006
        /*0032*/ 	.short	0x0030
        /*0034*/ 	.byte	0x00, 0xf5, 0x21, 0x00


	//----- nvinfo : EIATTR_KPARAM_INFO
	.align		4
.L_13:
        /*0038*/ 	.byte	0x04, 0x17
        /*003a*/ 	.short	(.L_15 - .L_14)
.L_14:
        /*003c*/ 	.word	0x00000000
        /*0040*/ 	.short	0x0005
        /*0042*/ 	.short	0x0028
        /*0044*/ 	.byte	0x00, 0xf0, 0x11, 0x00


	//----- nvinfo : EIATTR_KPARAM_INFO
	.align		4
.L_15:
        /*0048*/ 	.byte	0x04, 0x17
        /*004a*/ 	.short	(.L_17 - .L_16)
.L_16:
        /*004c*/ 	.word	0x00000000
        /*0050*/ 	.short	0x0004
        /*0052*/ 	.short	0x0020
        /*0054*/ 	.byte	0x00, 0xf0, 0x21, 0x00


	//----- nvinfo : EIATTR_KPARAM_INFO
	.align		4
.L_17:
        /*0058*/ 	.byte	0x04, 0x17
        /*005a*/ 	.short	(.L_19 - .L_18)
.L_18:
        /*005c*/ 	.word	0x00000000
        /*0060*/ 	.short	0x0003
        /*0062*/ 	.short	0x0018
        /*0064*/ 	.byte	0x00, 0xf0, 0x21, 0x00


	//----- nvinfo : EIATTR_KPARAM_INFO
	.align		4
.L_19:
        /*0068*/ 	.byte	0x04, 0x17
        /*006a*/ 	.short	(.L_21 - .L_20)
.L_20:
        /*006c*/ 	.word	0x00000000
        /*0070*/ 	.short	0x0002
        /*0072*/ 	.short	0x0010
        /*0074*/ 	.byte	0x00, 0xf0, 0x21, 0x00


	//----- nvinfo : EIATTR_KPARAM_INFO
	.align		4
.L_21:
        /*0078*/ 	.byte	0x04, 0x17
        /*007a*/ 	.short	(.L_23 - .L_22)
.L_22:
        /*007c*/ 	.word	0x00000000
        /*0080*/ 	.short	0x0001
        /*0082*/ 	.short	0x0008
        /*0084*/ 	.byte	0x00, 0xf0, 0x21, 0x00


	//----- nvinfo : EIATTR_KPARAM_INFO
	.align		4
.L_23:
        /*0088*/ 	.byte	0x04, 0x17
        /*008a*/ 	.short	(.L_25 - .L_24)
.L_24:
        /*008c*/ 	.word	0x00000000
        /*0090*/ 	.short	0x0000
        /*0092*/ 	.short	0x0000
        /*0094*/ 	.byte	0x00, 0xf5, 0x21, 0x00


	//----- nvinfo : EIATTR_SPARSE_MMA_MASK
	.align		4
.L_25:
        /*0098*/ 	.byte	0x03, 0x50
        /*009a*/ 	.short	0x0000


	//----- nvinfo : EIATTR_MAXREG_COUNT
	.align		4
        /*009c*/ 	.byte	0x03, 0x1b
        /*009e*/ 	.short	0x00ff


	//----- nvinfo : EIATTR_NUM_BARRIERS
	.align		4
        /*00a0*/ 	.byte	0x02, 0x4c
        /*00a2*/ 	.byte	0x01
	.zero		1


	//----- nvinfo : EIATTR_MERCURY_ISA_VERSION
	.align		4
        /*00a4*/ 	.byte	0x03, 0x5f
        /*00a6*/ 	.short	0x0101


	//----- nvinfo : EIATTR_VRC_CTA_INIT_COUNT
	.align		4
        /*00a8*/ 	.byte	0x02, 0x4a
	.zero		1
	.zero		1


	//----- nvinfo : EIATTR_EXIT_INSTR_OFFSETS
	.align		4
        /*00ac*/ 	.byte	0x04, 0x1c
        /*00ae*/ 	.short	(.L_27 - .L_26)


	//   ....[0]....
.L_26:
        /*00b0*/ 	.word	0x00000120


	//----- nvinfo : EIATTR_CBANK_PARAM_SIZE
	.align		4
.L_27:
        /*00b4*/ 	.byte	0x03, 0x19
        /*00b6*/ 	.short	0x0044


	//----- nvinfo : EIATTR_PARAM_CBANK
	.align		4
        /*00b8*/ 	.byte	0x04, 0x0a
        /*00ba*/ 	.short	(.L_29 - .L_28)
	.align		4
.L_28:
        /*00bc*/ 	.word	index@(.nv.constant0.addfloat)
        /*00c0*/ 	.short	0x0380
        /*00c2*/ 	.short	0x0044


	//----- nvinfo : EIATTR_SW_WAR
	.align		4
.L_29:
        /*00c4*/ 	.byte	0x04, 0x36
        /*00c6*/ 	.short	(.L_31 - .L_30)
.L_30:
        /*00c8*/ 	.word	0x00000008
.L_31:


//--------------------- .nv.callgraph             --------------------------
	.section	.nv.callgraph,"",@"SHT_CUDA_CALLGRAPH"
	.align	4
	.sectionentsize	8
	.align		4
        /*0000*/ 	.word	0x00000000
	.align		4
        /*0004*/ 	.word	0xffffffff
	.align		4
        /*0008*/ 	.word	0x00000000
	.align		4
        /*000c*/ 	.word	0xfffffffe
	.align		4
        /*0010*/ 	.word	0x00000000
	.align		4
        /*0014*/ 	.word	0xfffffffd
	.align		4
        /*0018*/ 	.word	0x00000000
	.align		4
        /*001c*/ 	.word	0xfffffffc


//--------------------- .text.addfloat            --------------------------
	.section	.text.addfloat,"ax",@progbits
	.align	128
        .global         addfloat
        .type           addfloat,@function
        .size           addfloat,(.L_x_1 - addfloat)
        .other          addfloat,@"STO_CUDA_ENTRY STV_DEFAULT"
addfloat:
.text.addfloat:
[----:B------:R-:W-:Y:S01]  /*0000*/  LDC R1, c[0x0][0x37c] ;  /* 0x0000df00ff017b82 */ /* 0x000fe20000000800 */
[----:B------:R-:W0:Y:S07]  /*0010*/  S2R R0, SR_TID.X ;  /* 0x0000000000007919 */ /* 0x000e2e0000002100 */
[----:B------:R-:W1:Y:S01]  /*0020*/  LDC.64 R2, c[0x0][0x380] ;  /* 0x0000e000ff027b82 */ /* 0x000e620000000a00 */
[----:B------:R-:W2:Y:S01]  /*0030*/  LDCU.64 UR4, c[0x0][0x358] ;  /* 0x00006b00ff0477ac */ /* 0x000ea20008000a00 */
[----:B------:R-:W0:Y:S01]  /*0040*/  S2R R5, SR_TID.Y ;  /* 0x0000000000057919 */ /* 0x000e220000002200 */
[----:B------:R-:W3:Y:S01]  /*0050*/  LDCU UR6, c[0x0][0x3c0] ;  /* 0x00007800ff0677ac */ /* 0x000ee20008000800 */
[----:B------:R-:W4:Y:S01]  /*0060*/  S2R R9, SR_CTAID.Y ;  /* 0x0000000000097919 */ /* 0x000f220000002600 */
[----:B------:R-:W5:Y:S01]  /*0070*/  S2R R7, SR_CTAID.X ;  /* 0x0000000000077919 */ /* 0x000f620000002500 */
[----:B0-----:R-:W-:-:S02]  /*0080*/  LEA R0, R5, R0, 0x7 ;  /* 0x0000000005007211 */ /* 0x001fc400078e38ff */
[----:B------:R-:W0:Y:S02]  /*0090*/  LDC.64 R4, c[0x0][0x3b0] ;  /* 0x0000ec00ff047b82 */ /* 0x000e240000000a00 */
[----:B----4-:R-:W-:-:S04]  /*00a0*/  LEA R0, R9, R0, 0xb ;  /* 0x0000000009007211 */ /* 0x010fc800078e58ff */
[----:B-----5:R-:W-:-:S05]  /*00b0*/  LEA R7, R7, R0, 0x4 ;  /* 0x0000000007077211 */ /* 0x020fca00078e20ff */
[----:B-1----:R-:W-:-:S06]  /*00c0*/  IMAD.WIDE R2, R7, 0x4, R2 ;  /* 0x0000000407027825 */ /* 0x002fcc00078e0202 */
[----:B--2---:R-:W3:Y:S01]  /*00d0*/  LDG.E R2, desc[UR4][R2.64] ;  /* 0x0000000402027981 */ /* 0x004ee2000c1e1900 */
[----:B0-----:R-:W-:-:S04]  /*00e0*/  IMAD.WIDE R4, R7, 0x4, R4 ;  /* 0x0000000407047825 */ /* 0x001fc800078e0204 */
[----:B---3--:R-:W-:-:S05]  /*00f0*/  FADD R7, R2, UR6 ;  /* 0x0000000602077e21 */ /* 0x008fca0008000000 */
[----:B------:R-:W-:Y:S01]  /*0100*/  STG.E desc[UR4][R4.64], R7 ;  /* 0x0000000704007986 */ /* 0x000fe2000c101904 */
[----:B------:R-:W-:Y:S06]  /*0110*/  BAR.SYNC.DEFER_BLOCKING 0x0 ;  /* 0x0000000000007b1d */ /* 0x000fec0000010000 */
[----:B------:R-:W-:Y:S05]  /*0120*/  EXIT ;  /* 0x000000000000794d */ /* 0x000fea0003800000 */
.L_x_0:
[----:B------:R-:W-:-:S00]  /*0130*/  BRA `(.L_x_0) ;  /* 0xfffffffc00fc7947 */ /* 0x000fc0000383ffff */
[----:B------:R-:W-:-:S00]  /*0140*/  NOP ;  /* 0x0000000000007918 */ /* 0x000fc00000000000 */
        /* <DEDUP_REMOVED lines=11> */
.L_x_1:


//--------------------- .nv.shared.reserved.0     --------------------------
	.section	.nv.shared.reserved.0,"aw",@nobits
	.weak		__nv_reservedSMEM_offset_0_alias
	.size		__nv_reservedSMEM_offset_0_alias, 0, 64
	.other		__nv_reservedSMEM_offset_0_alias,@"STO_CUDA_RESERVED_SHARED STV_DEFAULT"
__nv_reservedSMEM_offset_0_alias:
	.zero		0
	.zero		64


//--------------------- .nv.constant0.addfloat    --------------------------
	.section	.nv.constant0.addfloat,"a",@progbits
	.sectionflags	@""
	.align	4
.nv.constant0.addfloat:
	.zero		964


//--------------------- SYMBOLS --------------------------

	.type		.nv.reservedSmem.offset0,@object
	.size		.nv.reservedSmem.offset0,0x4
